//
// Generated by NVIDIA NVVM Compiler
//
// Compiler Build ID: CL-36424714
// Cuda compilation tools, release 13.0, V13.0.88
// Based on NVVM 20.0.0
//

.version 9.0
.target sm_100
.address_size 64

	// .globl	blockCount
// _ZZ10blockCountE13localCounters has been demoted
// _ZZ18prefixSumExclusiveE14localPrefixSum has been demoted

.visible .entry blockCount(
	.param .u64 .ptr .align 1 blockCount_param_0,
	.param .u64 blockCount_param_1,
	.param .u64 .ptr .align 1 blockCount_param_2,
	.param .u32 blockCount_param_3
)
{
	.reg .pred 	%p<4>;
	.reg .b32 	%r<24>;
	.reg .b64 	%rd<13>;
	// demoted variable
	.shared .align 4 .b8 _ZZ10blockCountE13localCounters[1024];
	ld.param.u64 	%rd2, [blockCount_param_0];
	ld.param.u64 	%rd3, [blockCount_param_1];
	ld.param.u64 	%rd4, [blockCount_param_2];
	ld.param.u32 	%r4, [blockCount_param_3];
	mov.u32 	%r1, %tid.x;
	setp.gt.u32 	%p1, %r1, 255;
	shl.b32 	%r5, %r1, 2;
	mov.u32 	%r6, _ZZ10blockCountE13localCounters;
	add.s32 	%r2, %r6, %r5;
	@%p1 bra 	$L__BB0_2;
	mov.b32 	%r7, 0;
	st.shared.u32 	[%r2], %r7;
$L__BB0_2:
	bar.sync 	0;
	mov.u32 	%r3, %ctaid.x;
	mov.u32 	%r8, %ntid.x;
	mad.lo.s32 	%r9, %r3, %r8, %r1;
	cvt.u64.u32 	%rd1, %r9;
	setp.le.u64 	%p2, %rd3, %rd1;
	@%p2 bra 	$L__BB0_4;
	cvta.to.global.u64 	%rd5, %rd2;
	shl.b64 	%rd6, %rd1, 3;
	add.s64 	%rd7, %rd5, %rd6;
	ld.global.u64 	%rd8, [%rd7];
	shr.u64 	%rd9, %rd8, %r4;
	cvt.u32.u64 	%r10, %rd9;
	shl.b32 	%r11, %r10, 2;
	and.b32  	%r12, %r11, 1020;
	add.s32 	%r14, %r6, %r12;
	atom.shared.inc.u32 	%r15, [%r14], -1;
$L__BB0_4:
	setp.gt.u32 	%p3, %r1, 255;
	bar.sync 	0;
	@%p3 bra 	$L__BB0_6;
	cvt.u32.u64 	%r16, %rd3;
	add.s32 	%r17, %r16, 1023;
	shr.s32 	%r18, %r17, 31;
	shr.u32 	%r19, %r18, 22;
	add.s32 	%r20, %r17, %r19;
	shr.s32 	%r21, %r20, 10;
	mad.lo.s32 	%r22, %r21, %r1, %r3;
	ld.shared.u32 	%r23, [%r2];
	cvta.to.global.u64 	%rd10, %rd4;
	mul.wide.s32 	%rd11, %r22, 4;
	add.s64 	%rd12, %rd10, %rd11;
	st.global.u32 	[%rd12], %r23;
$L__BB0_6:
	ret;

}
	// .globl	prefixSumExclusive
.visible .entry prefixSumExclusive(
	.param .u64 .ptr .align 1 prefixSumExclusive_param_0,
	.param .u64 prefixSumExclusive_param_1,
	.param .u64 .ptr .align 1 prefixSumExclusive_param_2,
	.param .u64 .ptr .align 1 prefixSumExclusive_param_3,
	.param .u64 .ptr .align 1 prefixSumExclusive_param_4
)
{
	.reg .pred 	%p<57>;
	.reg .b32 	%r<189>;
	.reg .b64 	%rd<13>;
	// demoted variable
	.shared .align 4 .b8 _ZZ18prefixSumExclusiveE14localPrefixSum[1024];
	ld.param.u64 	%rd4, [prefixSumExclusive_param_0];
	ld.param.u64 	%rd2, [prefixSumExclusive_param_2];
	ld.param.u64 	%rd5, [prefixSumExclusive_param_3];
	ld.param.u64 	%rd3, [prefixSumExclusive_param_4];
	cvta.to.global.u64 	%rd6, %rd4;
	cvta.to.global.u64 	%rd1, %rd5;
	mov.u32 	%r1, %ctaid.x;
	shl.b32 	%r8, %r1, 8;
	mov.u32 	%r9, %tid.x;
	add.s32 	%r2, %r8, %r9;
	mul.wide.s32 	%rd7, %r2, 4;
	add.s64 	%rd8, %rd6, %rd7;
	ld.global.u32 	%r10, [%rd8];
	bar.warp.sync 	-1;
	shfl.sync.up.b32	%r11|%p1, %r10, 1, 0, -1;
	setp.ne.s32 	%p2, %r9, 0;
	setp.eq.s32 	%p3, %r9, 0;
	selp.b32 	%r12, 0, %r11, %p3;
	add.s32 	%r13, %r12, %r10;
	bar.warp.sync 	-1;
	shfl.sync.up.b32	%r14|%p4, %r13, 2, 0, -1;
	setp.lt.u32 	%p5, %r9, 2;
	selp.b32 	%r15, 0, %r14, %p5;
	add.s32 	%r16, %r15, %r13;
	bar.warp.sync 	-1;
	shfl.sync.up.b32	%r17|%p6, %r16, 4, 0, -1;
	setp.lt.u32 	%p7, %r9, 4;
	selp.b32 	%r18, 0, %r17, %p7;
	add.s32 	%r19, %r18, %r16;
	bar.warp.sync 	-1;
	shfl.sync.up.b32	%r20|%p8, %r19, 8, 0, -1;
	setp.lt.u32 	%p9, %r9, 8;
	selp.b32 	%r21, 0, %r20, %p9;
	add.s32 	%r22, %r21, %r19;
	bar.warp.sync 	-1;
	shfl.sync.up.b32	%r23|%p10, %r22, 16, 0, -1;
	setp.lt.u32 	%p11, %r9, 16;
	selp.b32 	%r24, 0, %r23, %p11;
	add.s32 	%r25, %r24, %r22;
	bar.warp.sync 	-1;
	shfl.sync.idx.b32	%r26|%p12, %r25, 31, 31, -1;
	sub.s32 	%r27, %r25, %r10;
	shl.b32 	%r28, %r9, 2;
	mov.u32 	%r29, _ZZ18prefixSumExclusiveE14localPrefixSum;
	add.s32 	%r3, %r29, %r28;
	st.shared.u32 	[%r3], %r27;
	ld.global.u32 	%r30, [%rd8+128];
	bar.warp.sync 	-1;
	shfl.sync.up.b32	%r31|%p13, %r30, 1, 0, -1;
	selp.b32 	%r32, 0, %r31, %p3;
	add.s32 	%r33, %r32, %r30;
	bar.warp.sync 	-1;
	shfl.sync.up.b32	%r34|%p14, %r33, 2, 0, -1;
	selp.b32 	%r35, 0, %r34, %p5;
	add.s32 	%r36, %r35, %r33;
	bar.warp.sync 	-1;
	shfl.sync.up.b32	%r37|%p15, %r36, 4, 0, -1;
	selp.b32 	%r38, 0, %r37, %p7;
	add.s32 	%r39, %r38, %r36;
	bar.warp.sync 	-1;
	shfl.sync.up.b32	%r40|%p16, %r39, 8, 0, -1;
	selp.b32 	%r41, 0, %r40, %p9;
	add.s32 	%r42, %r41, %r39;
	bar.warp.sync 	-1;
	shfl.sync.up.b32	%r43|%p17, %r42, 16, 0, -1;
	selp.b32 	%r44, 0, %r43, %p11;
	add.s32 	%r45, %r44, %r42;
	bar.warp.sync 	-1;
	shfl.sync.idx.b32	%r46|%p18, %r45, 31, 31, -1;
	sub.s32 	%r47, %r26, %r30;
	add.s32 	%r48, %r47, %r45;
	st.shared.u32 	[%r3+128], %r48;
	add.s32 	%r49, %r46, %r26;
	ld.global.u32 	%r50, [%rd8+256];
	bar.warp.sync 	-1;
	shfl.sync.up.b32	%r51|%p19, %r50, 1, 0, -1;
	selp.b32 	%r52, 0, %r51, %p3;
	add.s32 	%r53, %r52, %r50;
	bar.warp.sync 	-1;
	shfl.sync.up.b32	%r54|%p20, %r53, 2, 0, -1;
	selp.b32 	%r55, 0, %r54, %p5;
	add.s32 	%r56, %r55, %r53;
	bar.warp.sync 	-1;
	shfl.sync.up.b32	%r57|%p21, %r56, 4, 0, -1;
	selp.b32 	%r58, 0, %r57, %p7;
	add.s32 	%r59, %r58, %r56;
	bar.warp.sync 	-1;
	shfl.sync.up.b32	%r60|%p22, %r59, 8, 0, -1;
	selp.b32 	%r61, 0, %r60, %p9;
	add.s32 	%r62, %r61, %r59;
	bar.warp.sync 	-1;
	shfl.sync.up.b32	%r63|%p23, %r62, 16, 0, -1;
	selp.b32 	%r64, 0, %r63, %p11;
	add.s32 	%r65, %r64, %r62;
	bar.warp.sync 	-1;
	shfl.sync.idx.b32	%r66|%p24, %r65, 31, 31, -1;
	sub.s32 	%r67, %r49, %r50;
	add.s32 	%r68, %r67, %r65;
	st.shared.u32 	[%r3+256], %r68;
	add.s32 	%r69, %r66, %r49;
	ld.global.u32 	%r70, [%rd8+384];
	bar.warp.sync 	-1;
	shfl.sync.up.b32	%r71|%p25, %r70, 1, 0, -1;
	selp.b32 	%r72, 0, %r71, %p3;
	add.s32 	%r73, %r72, %r70;
	bar.warp.sync 	-1;
	shfl.sync.up.b32	%r74|%p26, %r73, 2, 0, -1;
	selp.b32 	%r75, 0, %r74, %p5;
	add.s32 	%r76, %r75, %r73;
	bar.warp.sync 	-1;
	shfl.sync.up.b32	%r77|%p27, %r76, 4, 0, -1;
	selp.b32 	%r78, 0, %r77, %p7;
	add.s32 	%r79, %r78, %r76;
	bar.warp.sync 	-1;
	shfl.sync.up.b32	%r80|%p28, %r79, 8, 0, -1;
	selp.b32 	%r81, 0, %r80, %p9;
	add.s32 	%r82, %r81, %r79;
	bar.warp.sync 	-1;
	shfl.sync.up.b32	%r83|%p29, %r82, 16, 0, -1;
	selp.b32 	%r84, 0, %r83, %p11;
	add.s32 	%r85, %r84, %r82;
	bar.warp.sync 	-1;
	shfl.sync.idx.b32	%r86|%p30, %r85, 31, 31, -1;
	sub.s32 	%r87, %r69, %r70;
	add.s32 	%r88, %r87, %r85;
	st.shared.u32 	[%r3+384], %r88;
	add.s32 	%r89, %r86, %r69;
	ld.global.u32 	%r90, [%rd8+512];
	bar.warp.sync 	-1;
	shfl.sync.up.b32	%r91|%p31, %r90, 1, 0, -1;
	selp.b32 	%r92, 0, %r91, %p3;
	add.s32 	%r93, %r92, %r90;
	bar.warp.sync 	-1;
	shfl.sync.up.b32	%r94|%p32, %r93, 2, 0, -1;
	selp.b32 	%r95, 0, %r94, %p5;
	add.s32 	%r96, %r95, %r93;
	bar.warp.sync 	-1;
	shfl.sync.up.b32	%r97|%p33, %r96, 4, 0, -1;
	selp.b32 	%r98, 0, %r97, %p7;
	add.s32 	%r99, %r98, %r96;
	bar.warp.sync 	-1;
	shfl.sync.up.b32	%r100|%p34, %r99, 8, 0, -1;
	selp.b32 	%r101, 0, %r100, %p9;
	add.s32 	%r102, %r101, %r99;
	bar.warp.sync 	-1;
	shfl.sync.up.b32	%r103|%p35, %r102, 16, 0, -1;
	selp.b32 	%r104, 0, %r103, %p11;
	add.s32 	%r105, %r104, %r102;
	bar.warp.sync 	-1;
	shfl.sync.idx.b32	%r106|%p36, %r105, 31, 31, -1;
	sub.s32 	%r107, %r89, %r90;
	add.s32 	%r108, %r107, %r105;
	st.shared.u32 	[%r3+512], %r108;
	add.s32 	%r109, %r106, %r89;
	ld.global.u32 	%r110, [%rd8+640];
	bar.warp.sync 	-1;
	shfl.sync.up.b32	%r111|%p37, %r110, 1, 0, -1;
	selp.b32 	%r112, 0, %r111, %p3;
	add.s32 	%r113, %r112, %r110;
	bar.warp.sync 	-1;
	shfl.sync.up.b32	%r114|%p38, %r113, 2, 0, -1;
	selp.b32 	%r115, 0, %r114, %p5;
	add.s32 	%r116, %r115, %r113;
	bar.warp.sync 	-1;
	shfl.sync.up.b32	%r117|%p39, %r116, 4, 0, -1;
	selp.b32 	%r118, 0, %r117, %p7;
	add.s32 	%r119, %r118, %r116;
	bar.warp.sync 	-1;
	shfl.sync.up.b32	%r120|%p40, %r119, 8, 0, -1;
	selp.b32 	%r121, 0, %r120, %p9;
	add.s32 	%r122, %r121, %r119;
	bar.warp.sync 	-1;
	shfl.sync.up.b32	%r123|%p41, %r122, 16, 0, -1;
	selp.b32 	%r124, 0, %r123, %p11;
	add.s32 	%r125, %r124, %r122;
	bar.warp.sync 	-1;
	shfl.sync.idx.b32	%r126|%p42, %r125, 31, 31, -1;
	sub.s32 	%r127, %r109, %r110;
	add.s32 	%r128, %r127, %r125;
	st.shared.u32 	[%r3+640], %r128;
	add.s32 	%r129, %r126, %r109;
	ld.global.u32 	%r130, [%rd8+768];
	bar.warp.sync 	-1;
	shfl.sync.up.b32	%r131|%p43, %r130, 1, 0, -1;
	selp.b32 	%r132, 0, %r131, %p3;
	add.s32 	%r133, %r132, %r130;
	bar.warp.sync 	-1;
	shfl.sync.up.b32	%r134|%p44, %r133, 2, 0, -1;
	selp.b32 	%r135, 0, %r134, %p5;
	add.s32 	%r136, %r135, %r133;
	bar.warp.sync 	-1;
	shfl.sync.up.b32	%r137|%p45, %r136, 4, 0, -1;
	selp.b32 	%r138, 0, %r137, %p7;
	add.s32 	%r139, %r138, %r136;
	bar.warp.sync 	-1;
	shfl.sync.up.b32	%r140|%p46, %r139, 8, 0, -1;
	selp.b32 	%r141, 0, %r140, %p9;
	add.s32 	%r142, %r141, %r139;
	bar.warp.sync 	-1;
	shfl.sync.up.b32	%r143|%p47, %r142, 16, 0, -1;
	selp.b32 	%r144, 0, %r143, %p11;
	add.s32 	%r145, %r144, %r142;
	bar.warp.sync 	-1;
	shfl.sync.idx.b32	%r146|%p48, %r145, 31, 31, -1;
	sub.s32 	%r147, %r129, %r130;
	add.s32 	%r148, %r147, %r145;
	st.shared.u32 	[%r3+768], %r148;
	add.s32 	%r149, %r146, %r129;
	ld.global.u32 	%r150, [%rd8+896];
	bar.warp.sync 	-1;
	shfl.sync.up.b32	%r151|%p49, %r150, 1, 0, -1;
	selp.b32 	%r152, 0, %r151, %p3;
	add.s32 	%r153, %r152, %r150;
	bar.warp.sync 	-1;
	shfl.sync.up.b32	%r154|%p50, %r153, 2, 0, -1;
	selp.b32 	%r155, 0, %r154, %p5;
	add.s32 	%r156, %r155, %r153;
	bar.warp.sync 	-1;
	shfl.sync.up.b32	%r157|%p51, %r156, 4, 0, -1;
	selp.b32 	%r158, 0, %r157, %p7;
	add.s32 	%r159, %r158, %r156;
	bar.warp.sync 	-1;
	shfl.sync.up.b32	%r160|%p52, %r159, 8, 0, -1;
	selp.b32 	%r161, 0, %r160, %p9;
	add.s32 	%r162, %r161, %r159;
	bar.warp.sync 	-1;
	shfl.sync.up.b32	%r163|%p53, %r162, 16, 0, -1;
	selp.b32 	%r164, 0, %r163, %p11;
	add.s32 	%r165, %r164, %r162;
	bar.warp.sync 	-1;
	shfl.sync.idx.b32	%r166|%p54, %r165, 31, 31, -1;
	sub.s32 	%r167, %r149, %r150;
	add.s32 	%r168, %r167, %r165;
	st.shared.u32 	[%r3+896], %r168;
	add.s32 	%r4, %r166, %r149;
	@%p2 bra 	$L__BB1_3;
$L__BB1_1:
	atom.global.or.b32 	%r169, [%rd1], 0;
	setp.ne.s32 	%p55, %r169, %r1;
	@%p55 bra 	$L__BB1_1;
	membar.gl;
	cvta.to.global.u64 	%rd9, %rd3;
	atom.global.add.u32 	%r188, [%rd9], %r4;
	membar.gl;
	atom.global.inc.u32 	%r170, [%rd1], -1;
$L__BB1_3:
	bar.warp.sync 	-1;
	shfl.sync.idx.b32	%r171|%p56, %r188, 0, 31, -1;
	cvta.to.global.u64 	%rd10, %rd2;
	ld.shared.u32 	%r172, [%r3];
	add.s32 	%r173, %r172, %r171;
	add.s64 	%rd12, %rd10, %rd7;
	st.global.u32 	[%rd12], %r173;
	ld.shared.u32 	%r174, [%r3+128];
	add.s32 	%r175, %r174, %r171;
	st.global.u32 	[%rd12+128], %r175;
	ld.shared.u32 	%r176, [%r3+256];
	add.s32 	%r177, %r176, %r171;
	st.global.u32 	[%rd12+256], %r177;
	ld.shared.u32 	%r178, [%r3+384];
	add.s32 	%r179, %r178, %r171;
	st.global.u32 	[%rd12+384], %r179;
	ld.shared.u32 	%r180, [%r3+512];
	add.s32 	%r181, %r180, %r171;
	st.global.u32 	[%rd12+512], %r181;
	ld.shared.u32 	%r182, [%r3+640];
	add.s32 	%r183, %r182, %r171;
	st.global.u32 	[%rd12+640], %r183;
	ld.shared.u32 	%r184, [%r3+768];
	add.s32 	%r185, %r184, %r171;
	st.global.u32 	[%rd12+768], %r185;
	ld.shared.u32 	%r186, [%r3+896];
	add.s32 	%r187, %r186, %r171;
	st.global.u32 	[%rd12+896], %r187;
	ret;

}


// ===== COMPILED SASS (sm_100) =====

	.target	sm_100

	.elftype	@"ET_EXEC"


//--------------------- .note.nv.tkinfo           --------------------------
	.section	.note.nv.tkinfo,"",@"SHT_NOTE"
	.sectionflags	@"SHF_NOTE_NV_TKINFO"
	.tkinfo
        /*0018*/ 	.word	0x00000002
        /*0030*/ 	.string	""
        /*0030*/ 	.string	"ptxas"
        /*0030*/ 	.string	"Cuda compilation tools, release 13.0, V13.0.88"
        /*0030*/ 	.string	"Build cuda_13.0.r13.0/compiler.36424714_0"
        /*0030*/ 	.string	"-arch sm_100 -m 64 "



//--------------------- .note.nv.cuinfo           --------------------------
	.section	.note.nv.cuinfo,"",@"SHT_NOTE"
	.sectionflags	@"SHF_NOTE_NV_CUINFO"
        /*0018*/ 	.short	0x0002
        /*001a*/ 	.short	0x0064
        /*001c*/ 	.short	0x0082
	.zero		2


//--------------------- .nv.info                  --------------------------
	.section	.nv.info,"",@"SHT_CUDA_INFO"
	.align	4


	//----- nvinfo : EIATTR_REGCOUNT
	.align		4
        /*0000*/ 	.byte	0x04, 0x2f
        /*0002*/ 	.short	(.L_1 - .L_0)
	.align		4
.L_0:
        /*0004*/ 	.word	index@(blockCount)
        /*0008*/ 	.word	0x0000000c


	//----- nvinfo : EIATTR_FRAME_SIZE
	.align		4
.L_1:
        /*000c*/ 	.byte	0x04, 0x11
        /*000e*/ 	.short	(.L_3 - .L_2)
	.align		4
.L_2:
        /*0010*/ 	.word	index@(blockCount)
        /*0014*/ 	.word	0x00000000


	//----- nvinfo : EIATTR_REGCOUNT
	.align		4
.L_3:
        /*0018*/ 	.byte	0x04, 0x2f
        /*001a*/ 	.short	(.L_5 - .L_4)
	.align		4
.L_4:
        /*001c*/ 	.word	index@(prefixSumExclusive)
        /*0020*/ 	.word	0x00000016


	//----- nvinfo : EIATTR_FRAME_SIZE
	.align		4
.L_5:
        /*0024*/ 	.byte	0x04, 0x11
        /*0026*/ 	.short	(.L_7 - .L_6)
	.align		4
.L_6:
        /*0028*/ 	.word	index@(prefixSumExclusive)
        /*002c*/ 	.word	0x00000000


	//----- nvinfo : EIATTR_MIN_STACK_SIZE
	.align		4
.L_7:
        /*0030*/ 	.byte	0x04, 0x12
        /*0032*/ 	.short	(.L_9 - .L_8)
	.align		4
.L_8:
        /*0034*/ 	.word	index@(prefixSumExclusive)
        /*0038*/ 	.word	0x00000000


	//----- nvinfo : EIATTR_MIN_STACK_SIZE
	.align		4
.L_9:
        /*003c*/ 	.byte	0x04, 0x12
        /*003e*/ 	.short	(.L_11 - .L_10)
	.align		4
.L_10:
        /*0040*/ 	.word	index@(blockCount)
        /*0044*/ 	.word	0x00000000
.L_11:


//--------------------- .nv.compat                --------------------------
	.section	.nv.compat,"",@"SHT_CUDA_COMPAT_INFO"
	.align	4
        /*0000*/ 	.byte	0x02, 0x09, 0x00, 0x00, 0x02, 0x02, 0x01, 0x00, 0x02, 0x05, 0x05, 0x00, 0x03, 0x07, 0x01, 0x01
        /*0010*/ 	.byte	0x02, 0x03, 0x00, 0x00, 0x02, 0x06, 0x01, 0x00, 0x04, 0x0b, 0x08, 0x00, 0x09, 0x00, 0x00, 0x00
        /*0020*/ 	.byte	0x00, 0x00, 0x00, 0x00


//--------------------- .nv.info.prefixSumExclusive --------------------------
	.section	.nv.info.prefixSumExclusive,"",@"SHT_CUDA_INFO"
	.sectionflags	@""
	.align	4


	//----- nvinfo : EIATTR_CUDA_API_VERSION
	.align		4
        /*0000*/ 	.byte	0x04, 0x37
        /*0002*/ 	.short	(.L_13 - .L_12)
.L_12:
        /*0004*/ 	.word	0x00000082


	//----- nvinfo : EIATTR_KPARAM_INFO
	.align		4
.L_13:
        /*0008*/ 	.byte	0x04, 0x17
        /*000a*/ 	.short	(.L_15 - .L_14)
.L_14:
        /*000c*/ 	.word	0x00000000
        /*0010*/ 	.short	0x0004
        /*0012*/ 	.short	0x0020
        /*0014*/ 	.byte	0x00, 0xf5, 0x21, 0x00


	//----- nvinfo : EIATTR_KPARAM_INFO
	.align		4
.L_15:
        /*0018*/ 	.byte	0x04, 0x17
        /*001a*/ 	.short	(.L_17 - .L_16)
.L_16:
        /*001c*/ 	.word	0x00000000
        /*0020*/ 	.short	0x0003
        /*0022*/ 	.short	0x0018
        /*0024*/ 	.byte	0x00, 0xf5, 0x21, 0x00


	//----- nvinfo : EIATTR_KPARAM_INFO
	.align		4
.L_17:
        /*0028*/ 	.byte	0x04, 0x17
        /*002a*/ 	.short	(.L_19 - .L_18)
.L_18:
        /*002c*/ 	.word	0x00000000
        /*0030*/ 	.short	0x0002
        /*0032*/ 	.short	0x0010
        /*0034*/ 	.byte	0x00, 0xf5, 0x21, 0x00


	//----- nvinfo : EIATTR_KPARAM_INFO
	.align		4
.L_19:
        /*0038*/ 	.byte	0x04, 0x17
        /*003a*/ 	.short	(.L_21 - .L_20)
.L_20:
        /*003c*/ 	.word	0x00000000
        /*0040*/ 	.short	0x0001
        /*0042*/ 	.short	0x0008
        /*0044*/ 	.byte	0x00, 0xf0, 0x21, 0x00


	//----- nvinfo : EIATTR_KPARAM_INFO
	.align		4
.L_21:
        /*0048*/ 	.byte	0x04, 0x17
        /*004a*/ 	.short	(.L_23 - .L_22)
.L_22:
        /*004c*/ 	.word	0x00000000
        /*0050*/ 	.short	0x0000
        /*0052*/ 	.short	0x0000
        /*0054*/ 	.byte	0x00, 0xf5, 0x21, 0x00


	//----- nvinfo : EIATTR_SPARSE_MMA_MASK
	.align		4
.L_23:
        /*0058*/ 	.byte	0x03, 0x50
        /*005a*/ 	.short	0x0000


	//----- nvinfo : EIATTR_MAXREG_COUNT
	.align		4
        /*005c*/ 	.byte	0x03, 0x1b
        /*005e*/ 	.short	0x00ff


	//----- nvinfo : EIATTR_MERCURY_ISA_VERSION
	.align		4
        /*0060*/ 	.byte	0x03, 0x5f
        /*0062*/ 	.short	0x0101


	//----- nvinfo : EIATTR_COOP_GROUP_MASK_REGIDS
	.align		4
        /*0064*/ 	.byte	0x04, 0x29
        /*0066*/ 	.short	(.L_25 - .L_24)


	//   ....[0]....
.L_24:
        /*0068*/ 	.word	0xffffffff


	//   ....[1]....
        /*006c*/ 	.word	0xffffffff


	//   ....[2]....
        /*0070*/ 	.word	0xffffffff


	//   ....[3]....
        /*0074*/ 	.word	0xffffffff


	//   ....[4]....
        /*0078*/ 	.word	0xffffffff


	//   ....[5]....
        /*007c*/ 	.word	0xffffffff


	//   ....[6]....
        /*0080*/ 	.word	0xffffffff


	//   ....[7]....
        /*0084*/ 	.word	0xffffffff


	//   ....[8]....
        /*0088*/ 	.word	0xffffffff


	//   ....[9]....
        /*008c*/ 	.word	0xffffffff


	//   ....[10]....
        /*0090*/ 	.word	0xffffffff


	//   ....[11]....
        /*0094*/ 	.word	0xffffffff


	//   ....[12]....
        /*0098*/ 	.word	0xffffffff


	//   ....[13]....
        /*009c*/ 	.word	0xffffffff


	//   ....[14]....
        /*00a0*/ 	.word	0xffffffff


	//   ....[15]....
        /*00a4*/ 	.word	0xffffffff


	//   ....[16]....
        /*00a8*/ 	.word	0xffffffff


	//   ....[17]....
        /*00ac*/ 	.word	0xffffffff


	//   ....[18]....
        /*00b0*/ 	.word	0xffffffff


	//   ....[19]....
        /*00b4*/ 	.word	0xffffffff


	//   ....[20]....
        /*00b8*/ 	.word	0xffffffff


	//   ....[21]....
        /*00bc*/ 	.word	0xffffffff


	//   ....[22]....
        /*00c0*/ 	.word	0xffffffff


	//   ....[23]....
        /*00c4*/ 	.word	0xffffffff


	//   ....[24]....
        /*00c8*/ 	.word	0xffffffff


	//   ....[25]....
        /*00cc*/ 	.word	0xffffffff


	//   ....[26]....
        /*00d0*/ 	.word	0xffffffff


	//   ....[27]....
        /*00d4*/ 	.word	0xffffffff


	//   ....[28]....
        /*00d8*/ 	.word	0xffffffff


	//   ....[29]....
        /*00dc*/ 	.word	0xffffffff


	//   ....[30]....
        /*00e0*/ 	.word	0xffffffff


	//   ....[31]....
        /*00e4*/ 	.word	0xffffffff


	//   ....[32]....
        /*00e8*/ 	.word	0xffffffff


	//   ....[33]....
        /*00ec*/ 	.word	0xffffffff


	//   ....[34]....
        /*00f0*/ 	.word	0xffffffff


	//   ....[35]....
        /*00f4*/ 	.word	0xffffffff


	//   ....[36]....
        /*00f8*/ 	.word	0xffffffff


	//   ....[37]....
        /*00fc*/ 	.word	0xffffffff


	//   ....[38]....
        /*0100*/ 	.word	0xffffffff


	//   ....[39]....
        /*0104*/ 	.word	0xffffffff


	//   ....[40]....
        /*0108*/ 	.word	0xffffffff


	//   ....[41]....
        /*010c*/ 	.word	0xffffffff


	//   ....[42]....
        /*0110*/ 	.word	0xffffffff


	//   ....[43]....
        /*0114*/ 	.word	0xffffffff


	//   ....[44]....
        /*0118*/ 	.word	0xffffffff


	//   ....[45]....
        /*011c*/ 	.word	0xffffffff


	//   ....[46]....
        /*0120*/ 	.word	0xffffffff


	//   ....[47]....
        /*0124*/ 	.word	0xffffffff


	//   ....[48]....
        /*0128*/ 	.word	0xffffffff


	//   ....[49]....
        /*012c*/ 	.word	0xffffffff


	//   ....[50]....
        /*0130*/ 	.word	0xffffffff


	//   ....[51]....
        /*0134*/ 	.word	0xffffffff


	//   ....[52]....
        /*0138*/ 	.word	0xffffffff


	//   ....[53]....
        /*013c*/ 	.word	0xffffffff


	//   ....[54]....
        /*0140*/ 	.word	0xffffffff


	//   ....[55]....
        /*0144*/ 	.word	0xffffffff


	//   ....[56]....
        /*0148*/ 	.word	0xffffffff


	//   ....[57]....
        /*014c*/ 	.word	0xffffffff


	//   ....[58]....
        /*0150*/ 	.word	0xffffffff


	//   ....[59]....
        /*0154*/ 	.word	0xffffffff


	//   ....[60]....
        /*0158*/ 	.word	0xffffffff


	//   ....[61]....
        /*015c*/ 	.word	0xffffffff


	//   ....[62]....
        /*0160*/ 	.word	0xffffffff


	//   ....[63]....
        /*0164*/ 	.word	0xffffffff


	//   ....[64]....
        /*0168*/ 	.word	0xffffffff


	//   ....[65]....
        /*016c*/ 	.word	0xffffffff


	//   ....[66]....
        /*0170*/ 	.word	0xffffffff


	//   ....[67]....
        /*0174*/ 	.word	0xffffffff


	//   ....[68]....
        /*0178*/ 	.word	0xffffffff


	//   ....[69]....
        /*017c*/ 	.word	0xffffffff


	//   ....[70]....
        /*0180*/ 	.word	0xffffffff


	//   ....[71]....
        /*0184*/ 	.word	0xffffffff


	//   ....[72]....
        /*0188*/ 	.word	0xffffffff


	//   ....[73]....
        /*018c*/ 	.word	0xffffffff


	//   ....[74]....
        /*0190*/ 	.word	0xffffffff


	//   ....[75]....
        /*0194*/ 	.word	0xffffffff


	//   ....[76]....
        /*0198*/ 	.word	0xffffffff


	//   ....[77]....
        /*019c*/ 	.word	0xffffffff


	//   ....[78]....
        /*01a0*/ 	.word	0xffffffff


	//   ....[79]....
        /*01a4*/ 	.word	0xffffffff


	//   ....[80]....
        /*01a8*/ 	.word	0xffffffff


	//   ....[81]....
        /*01ac*/ 	.word	0xffffffff


	//   ....[82]....
        /*01b0*/ 	.word	0xffffffff


	//   ....[83]....
        /*01b4*/ 	.word	0xffffffff


	//   ....[84]....
        /*01b8*/ 	.word	0xffffffff


	//   ....[85]....
        /*01bc*/ 	.word	0xffffffff


	//   ....[86]....
        /*01c0*/ 	.word	0xffffffff


	//   ....[87]....
        /*01c4*/ 	.word	0xffffffff


	//   ....[88]....
        /*01c8*/ 	.word	0xffffffff


	//   ....[89]....
        /*01cc*/ 	.word	0xffffffff


	//   ....[90]....
        /*01d0*/ 	.word	0xffffffff


	//   ....[91]....
        /*01d4*/ 	.word	0xffffffff


	//   ....[92]....
        /*01d8*/ 	.word	0xffffffff


	//   ....[93]....
        /*01dc*/ 	.word	0xffffffff


	//   ....[94]....
        /*01e0*/ 	.word	0xffffffff


	//   ....[95]....
        /*01e4*/ 	.word	0xffffffff


	//   ....[96]....
        /*01e8*/ 	.word	0xffffffff


	//   ....[97]....
        /*01ec*/ 	.word	0xffffffff


	//----- nvinfo : EIATTR_COOP_GROUP_INSTR_OFFSETS
	.align		4
.L_25:
        /*01f0*/ 	.byte	0x04, 0x28
        /*01f2*/ 	.short	(.L_27 - .L_26)


	//   ....[0]....
.L_26:
        /*01f4*/ 	.word	0x00000080


	//   ....[1]....
        /*01f8*/ 	.word	0x00000090


	//   ....[2]....
        /*01fc*/ 	.word	0x000000a0


	//   ....[3]....
        /*0200*/ 	.word	0x000000b0


	//   ....[4]....
        /*0204*/ 	.word	0x000000c0


	//   ....[5]....
        /*0208*/ 	.word	0x000000d0


	//   ....[6]....
        /*020c*/ 	.word	0x00000170


	//   ....[7]....
        /*0210*/ 	.word	0x000001a0


	//   ....[8]....
        /*0214*/ 	.word	0x000001b0


	//   ....[9]....
        /*0218*/ 	.word	0x00000200


	//   ....[10]....
        /*021c*/ 	.word	0x00000210


	//   ....[11]....
        /*0220*/ 	.word	0x00000260


	//   ....[12]....
        /*0224*/ 	.word	0x00000270


	//   ....[13]....
        /*0228*/ 	.word	0x000002c0


	//   ....[14]....
        /*022c*/ 	.word	0x000002d0


	//   ....[15]....
        /*0230*/ 	.word	0x00000340


	//   ....[16]....
        /*0234*/ 	.word	0x00000360


	//   ....[17]....
        /*0238*/ 	.word	0x000003a0


	//   ....[18]....
        /*023c*/ 	.word	0x000003b0


	//   ....[19]....
        /*0240*/ 	.word	0x000003c0


	//   ....[20]....
        /*0244*/ 	.word	0x000003d0


	//   ....[21]....
        /*0248*/ 	.word	0x000003e0


	//   ....[22]....
        /*024c*/ 	.word	0x000003f0


	//   ....[23]....
        /*0250*/ 	.word	0x00000420


	//   ....[24]....
        /*0254*/ 	.word	0x00000430


	//   ....[25]....
        /*0258*/ 	.word	0x00000440


	//   ....[26]....
        /*025c*/ 	.word	0x00000450


	//   ....[27]....
        /*0260*/ 	.word	0x00000460


	//   ....[28]....
        /*0264*/ 	.word	0x00000470


	//   ....[29]....
        /*0268*/ 	.word	0x00000490


	//   ....[30]....
        /*026c*/ 	.word	0x000004a0


	//   ....[31]....
        /*0270*/ 	.word	0x000004d0


	//   ....[32]....
        /*0274*/ 	.word	0x000004e0


	//   ....[33]....
        /*0278*/ 	.word	0x00000520


	//   ....[34]....
        /*027c*/ 	.word	0x00000540


	//   ....[35]....
        /*0280*/ 	.word	0x00000580


	//   ....[36]....
        /*0284*/ 	.word	0x000005a0


	//   ....[37]....
        /*0288*/ 	.word	0x000005e0


	//   ....[38]....
        /*028c*/ 	.word	0x00000600


	//   ....[39]....
        /*0290*/ 	.word	0x00000650


	//   ....[40]....
        /*0294*/ 	.word	0x00000690


	//   ....[41]....
        /*0298*/ 	.word	0x000006c0


	//   ....[42]....
        /*029c*/ 	.word	0x000006d0


	//   ....[43]....
        /*02a0*/ 	.word	0x000006e0


	//   ....[44]....
        /*02a4*/ 	.word	0x000006f0


	//   ....[45]....
        /*02a8*/ 	.word	0x00000700


	//   ....[46]....
        /*02ac*/ 	.word	0x00000710


	//   ....[47]....
        /*02b0*/ 	.word	0x00000760


	//   ....[48]....
        /*02b4*/ 	.word	0x00000770


	//   ....[49]....
        /*02b8*/ 	.word	0x00000780


	//   ....[50]....
        /*02bc*/ 	.word	0x00000790


	//   ....[51]....
        /*02c0*/ 	.word	0x000007a0


	//   ....[52]....
        /*02c4*/ 	.word	0x000007b0


	//   ....[53]....
        /*02c8*/ 	.word	0x000007d0


	//   ....[54]....
        /*02cc*/ 	.word	0x000007e0


	//   ....[55]....
        /*02d0*/ 	.word	0x00000810


	//   ....[56]....
        /*02d4*/ 	.word	0x00000820


	//   ....[57]....
        /*02d8*/ 	.word	0x00000850


	//   ....[58]....
        /*02dc*/ 	.word	0x00000880


	//   ....[59]....
        /*02e0*/ 	.word	0x000008b0


	//   ....[60]....
        /*02e4*/ 	.word	0x000008e0


	//   ....[61]....
        /*02e8*/ 	.word	0x00000910


	//   ....[62]....
        /*02ec*/ 	.word	0x00000950


	//   ....[63]....
        /*02f0*/ 	.word	0x00000990


	//   ....[64]....
        /*02f4*/ 	.word	0x000009d0


	//   ....[65]....
        /*02f8*/ 	.word	0x00000a20


	//   ....[66]....
        /*02fc*/ 	.word	0x00000a30


	//   ....[67]....
        /*0300*/ 	.word	0x00000a40


	//   ....[68]....
        /*0304*/ 	.word	0x00000a50


	//   ....[69]....
        /*0308*/ 	.word	0x00000a60


	//   ....[70]....
        /*030c*/ 	.word	0x00000a70


	//   ....[71]....
        /*0310*/ 	.word	0x00000aa0


	//   ....[72]....
        /*0314*/ 	.word	0x00000ab0


	//   ....[73]....
        /*0318*/ 	.word	0x00000ac0


	//   ....[74]....
        /*031c*/ 	.word	0x00000ad0


	//   ....[75]....
        /*0320*/ 	.word	0x00000ae0


	//   ....[76]....
        /*0324*/ 	.word	0x00000af0


	//   ....[77]....
        /*0328*/ 	.word	0x00000b10


	//   ....[78]....
        /*032c*/ 	.word	0x00000b20


	//   ....[79]....
        /*0330*/ 	.word	0x00000b50


	//   ....[80]....
        /*0334*/ 	.word	0x00000b60


	//   ....[81]....
        /*0338*/ 	.word	0x00000ba0


	//   ....[82]....
        /*033c*/ 	.word	0x00000bd0


	//   ....[83]....
        /*0340*/ 	.word	0x00000c10


	//   ....[84]....
        /*0344*/ 	.word	0x00000c30


	//   ....[85]....
        /*0348*/ 	.word	0x00000c70


	//   ....[86]....
        /*034c*/ 	.word	0x00000c90


	//   ....[87]....
        /*0350*/ 	.word	0x00000ce0


	//   ....[88]....
        /*0354*/ 	.word	0x00000d20


	//   ....[89]....
        /*0358*/ 	.word	0x00000d70


	//   ....[90]....
        /*035c*/ 	.word	0x00000d80


	//   ....[91]....
        /*0360*/ 	.word	0x00000d90


	//   ....[92]....
        /*0364*/ 	.word	0x00000da0


	//   ....[93]....
        /*0368*/ 	.word	0x00000db0


	//   ....[94]....
        /*036c*/ 	.word	0x00000dc0


	//   ....[95]....
        /*0370*/ 	.word	0x00000dd0


	//   ....[96]....
        /*0374*/ 	.word	0x00000f40


	//   ....[97]....
        /*0378*/ 	.word	0x00000ff0


	//----- nvinfo : EIATTR_VRC_CTA_INIT_COUNT
	.align		4
.L_27:
        /*037c*/ 	.byte	0x02, 0x4a
	.zero		1
	.zero		1


	//----- nvinfo : EIATTR_EXIT_INSTR_OFFSETS
	.align		4
        /*0380*/ 	.byte	0x04, 0x1c
        /*0382*/ 	.short	(.L_29 - .L_28)


	//   ....[0]....
.L_28:
        /*0384*/ 	.word	0x00001100


	//----- nvinfo : EIATTR_CRS_STACK_SIZE
	.align		4
.L_29:
        /*0388*/ 	.byte	0x04, 0x1e
        /*038a*/ 	.short	(.L_31 - .L_30)
.L_30:
        /*038c*/ 	.word	0x00000000


	//----- nvinfo : EIATTR_CBANK_PARAM_SIZE
	.align		4
.L_31:
        /*0390*/ 	.byte	0x03, 0x19
        /*0392*/ 	.short	0x0028


	//----- nvinfo : EIATTR_PARAM_CBANK
	.align		4
        /*0394*/ 	.byte	0x04, 0x0a
        /*0396*/ 	.short	(.L_33 - .L_32)
	.align		4
.L_32:
        /*0398*/ 	.word	index@(.nv.constant0.prefixSumExclusive)
        /*039c*/ 	.short	0x0380
        /*039e*/ 	.short	0x0028


	//----- nvinfo : EIATTR_SW_WAR
	.align		4
.L_33:
        /*03a0*/ 	.byte	0x04, 0x36
        /*03a2*/ 	.short	(.L_35 - .L_34)
.L_34:
        /*03a4*/ 	.word	0x00000008
.L_35:


//--------------------- .nv.info.blockCount       --------------------------
	.section	.nv.info.blockCount,"",@"SHT_CUDA_INFO"
	.sectionflags	@""
	.align	4


	//----- nvinfo : EIATTR_CUDA_API_VERSION
	.align		4
        /*0000*/ 	.byte	0x04, 0x37
        /*0002*/ 	.short	(.L_37 - .L_36)
.L_36:
        /*0004*/ 	.word	0x00000082


	//----- nvinfo : EIATTR_KPARAM_INFO
	.align		4
.L_37:
        /*0008*/ 	.byte	0x04, 0x17
        /*000a*/ 	.short	(.L_39 - .L_38)
.L_38:
        /*000c*/ 	.word	0x00000000
        /*0010*/ 	.short	0x0003
        /*0012*/ 	.short	0x0018
        /*0014*/ 	.byte	0x00, 0xf0, 0x11, 0x00


	//----- nvinfo : EIATTR_KPARAM_INFO
	.align		4
.L_39:
        /*0018*/ 	.byte	0x04, 0x17
        /*001a*/ 	.short	(.L_41 - .L_40)
.L_40:
        /*001c*/ 	.word	0x00000000
        /*0020*/ 	.short	0x0002
        /*0022*/ 	.short	0x0010
        /*0024*/ 	.byte	0x00, 0xf5, 0x21, 0x00


	//----- nvinfo : EIATTR_KPARAM_INFO
	.align		4
.L_41:
        /*0028*/ 	.byte	0x04, 0x17
        /*002a*/ 	.short	(.L_43 - .L_42)
.L_42:
        /*002c*/ 	.word	0x00000000
        /*0030*/ 	.short	0x0001
        /*0032*/ 	.short	0x0008
        /*0034*/ 	.byte	0x00, 0xf0, 0x21, 0x00


	//----- nvinfo : EIATTR_KPARAM_INFO
	.align		4
.L_43:
        /*0038*/ 	.byte	0x04, 0x17
        /*003a*/ 	.short	(.L_45 - .L_44)
.L_44:
        /*003c*/ 	.word	0x00000000
        /*0040*/ 	.short	0x0000
        /*0042*/ 	.short	0x0000
        /*0044*/ 	.byte	0x00, 0xf5, 0x21, 0x00


	//----- nvinfo : EIATTR_SPARSE_MMA_MASK
	.align		4
.L_45:
        /*0048*/ 	.byte	0x03, 0x50
        /*004a*/ 	.short	0x0000


	//----- nvinfo : EIATTR_MAXREG_COUNT
	.align		4
        /*004c*/ 	.byte	0x03, 0x1b
        /*004e*/ 	.short	0x00ff


	//----- nvinfo : EIATTR_NUM_BARRIERS
	.align		4
        /*0050*/ 	.byte	0x02, 0x4c
        /*0052*/ 	.byte	0x01
	.zero		1


	//----- nvinfo : EIATTR_MERCURY_ISA_VERSION
	.align		4
        /*0054*/ 	.byte	0x03, 0x5f
        /*0056*/ 	.short	0x0101


	//----- nvinfo : EIATTR_VRC_CTA_INIT_COUNT
	.align		4
        /*0058*/ 	.byte	0x02, 0x4a
	.zero		1
	.zero		1


	//----- nvinfo : EIATTR_EXIT_INSTR_OFFSETS
	.align		4
        /*005c*/ 	.byte	0x04, 0x1c
        /*005e*/ 	.short	(.L_47 - .L_46)


	//   ....[0]....
.L_46:
        /*0060*/ 	.word	0x000001d0


	//   ....[1]....
        /*0064*/ 	.word	0x00000270


	//----- nvinfo : EIATTR_CRS_STACK_SIZE
	.align		4
.L_47:
        /*0068*/ 	.byte	0x04, 0x1e
        /*006a*/ 	.short	(.L_49 - .L_48)
.L_48:
        /*006c*/ 	.word	0x00000000


	//----- nvinfo : EIATTR_CBANK_PARAM_SIZE
	.align		4
.L_49:
        /*0070*/ 	.byte	0x03, 0x19
        /*0072*/ 	.short	0x001c


	//----- nvinfo : EIATTR_PARAM_CBANK
	.align		4
        /*0074*/ 	.byte	0x04, 0x0a
        /*0076*/ 	.short	(.L_51 - .L_50)
	.align		4
.L_50:
        /*0078*/ 	.word	index@(.nv.constant0.blockCount)
        /*007c*/ 	.short	0x0380
        /*007e*/ 	.short	0x001c


	//----- nvinfo : EIATTR_SW_WAR
	.align		4
.L_51:
        /*0080*/ 	.byte	0x04, 0x36
        /*0082*/ 	.short	(.L_53 - .L_52)
.L_52:
        /*0084*/ 	.word	0x00000008
.L_53:


//--------------------- .nv.callgraph             --------------------------
	.section	.nv.callgraph,"",@"SHT_CUDA_CALLGRAPH"
	.align	4
	.sectionentsize	8
	.align		4
        /*0000*/ 	.word	0x00000000
	.align		4
        /*0004*/ 	.word	0xffffffff
	.align		4
        /*0008*/ 	.word	0x00000000
	.align		4
        /*000c*/ 	.word	0xfffffffe
	.align		4
        /*0010*/ 	.word	0x00000000
	.align		4
        /*0014*/ 	.word	0xfffffffd
	.align		4
        /*0018*/ 	.word	0x00000000
	.align		4
        /*001c*/ 	.word	0xfffffffc


//--------------------- .text.prefixSumExclusive  --------------------------
	.section	.text.prefixSumExclusive,"ax",@progbits
	.align	128
        .global         prefixSumExclusive
        .type           prefixSumExclusive,@function
        .size           prefixSumExclusive,(.L_x_7 - prefixSumExclusive)
        .other          prefixSumExclusive,@"STO_CUDA_ENTRY STV_DEFAULT"
prefixSumExclusive:
.text.prefixSumExclusive:
[----:B------:R-:W-:Y:S01]  /*0000*/  LDC R1, c[0x0][0x37c] ;  /* 0x0000df00ff017b82 */ /* 0x000fe20000000800 */
[----:B------:R-:W0:Y:S07]  /*0010*/  S2R R5, SR_TID.X ;  /* 0x0000000000057919 */ /* 0x000e2e0000002100 */
[----:B------:R-:W1:Y:S01]  /*0020*/  LDC.64 R2, c[0x0][0x380] ;  /* 0x0000e000ff027b82 */ /* 0x000e620000000a00 */
[----:B------:R-:W2:Y:S01]  /*0030*/  LDCU.64 UR6, c[0x0][0x358] ;  /* 0x00006b00ff0677ac */ /* 0x000ea20008000a00 */
[----:B------:R-:W0:Y:S02]  /*0040*/  S2R R4, SR_CTAID.X ;  /* 0x0000000000047919 */ /* 0x000e240000002500 */
[----:B0-----:R-:W-:-:S04]  /*0050*/  IMAD R0, R4, 0x100, R5 ;  /* 0x0000010004007824 */ /* 0x001fc800078e0205 */
[----:B-1----:R-:W-:-:S05]  /*0060*/  IMAD.WIDE R2, R0, 0x4, R2 ;  /* 0x0000000400027825 */ /* 0x002fca00078e0202 */
[----:B--2---:R-:W2:Y:S01]  /*0070*/  LDG.E R7, desc[UR6][R2.64] ;  /* 0x0000000602077981 */ /* 0x004ea2000c1e1900 */
[----:B------:R-:W-:Y:S01]  /*0080*/  NOP ;  /* 0x0000000000007918 */ /* 0x000fe20000000000 */
[----:B------:R-:W-:Y:S01]  /*0090*/  NOP ;  /* 0x0000000000007918 */ /* 0x000fe20000000000 */
[----:B------:R-:W-:Y:S01]  /*00a0*/  NOP ;  /* 0x0000000000007918 */ /* 0x000fe20000000000 */
[----:B------:R-:W-:Y:S01]  /*00b0*/  NOP ;  /* 0x0000000000007918 */ /* 0x000fe20000000000 */
[----:B------:R-:W-:Y:S01]  /*00c0*/  NOP ;  /* 0x0000000000007918 */ /* 0x000fe20000000000 */
[----:B------:R-:W-:Y:S01]  /*00d0*/  NOP ;  /* 0x0000000000007918 */ /* 0x000fe20000000000 */
[----:B------:R-:W3:Y:S01]  /*00e0*/  LDG.E R6, desc[UR6][R2.64+0x80] ;  /* 0x0000800602067981 */ /* 0x000ee2000c1e1900 */
[C---:B------:R-:W-:Y:S01]  /*00f0*/  ISETP.NE.AND P0, PT, R5.reuse, RZ, PT ;  /* 0x000000ff0500720c */ /* 0x040fe20003f05270 */
[----:B------:R-:W0:Y:S01]  /*0100*/  S2UR UR5, SR_CgaCtaId ;  /* 0x00000000000579c3 */ /* 0x000e220000008800 */
[C---:B------:R-:W-:Y:S01]  /*0110*/  ISETP.GE.U32.AND P1, PT, R5.reuse, 0x2, PT ;  /* 0x000000020500780c */ /* 0x040fe20003f26070 */
[----:B------:R-:W-:Y:S01]  /*0120*/  UMOV UR4, 0x400 ;  /* 0x0000040000047882 */ /* 0x000fe20000000000 */
[----:B------:R-:W-:-:S02]  /*0130*/  ISETP.GE.U32.AND P2, PT, R5, 0x4, PT ;  /* 0x000000040500780c */ /* 0x000fc40003f46070 */
[C---:B------:R-:W-:Y:S02]  /*0140*/  ISETP.GE.U32.AND P3, PT, R5.reuse, 0x8, PT ;  /* 0x000000080500780c */ /* 0x040fe40003f66070 */
[----:B------:R-:W-:Y:S01]  /*0150*/  ISETP.GE.U32.AND P4, PT, R5, 0x10, PT ;  /* 0x000000100500780c */ /* 0x000fe20003f86070 */
[----:B0-----:R-:W-:Y:S01]  /*0160*/  ULEA UR4, UR5, UR4, 0x18 ;  /* 0x0000000405047291 */ /* 0x001fe2000f8ec0ff */
[----:B--2---:R-:W0:Y:S02]  /*0170*/  SHFL.UP PT, R8, R7, 0x1, RZ ;  /* 0x0420000007087989 */ /* 0x004e2400000e00ff */
[----:B0-----:R-:W-:-:S05]  /*0180*/  SEL R8, R8, RZ, P0 ;  /* 0x000000ff08087207 */ /* 0x001fca0000000000 */
[----:B------:R-:W-:-:S05]  /*0190*/  IMAD.IADD R8, R7, 0x1, R8 ;  /* 0x0000000107087824 */ /* 0x000fca00078e0208 */
[----:B------:R-:W0:Y:S04]  /*01a0*/  SHFL.UP PT, R9, R8, 0x2, RZ ;  /* 0x0440000008097989 */ /* 0x000e2800000e00ff */
[----:B---3--:R-:W1:Y:S01]  /*01b0*/  SHFL.UP PT, R11, R6, 0x1, RZ ;  /* 0x04200000060b7989 */ /* 0x008e6200000e00ff */
[----:B0-----:R-:W-:Y:S02]  /*01c0*/  SEL R9, R9, RZ, P1 ;  /* 0x000000ff09097207 */ /* 0x001fe40000800000 */
[----:B-1----:R-:W-:-:S03]  /*01d0*/  SEL R11, R11, RZ, P0 ;  /* 0x000000ff0b0b7207 */ /* 0x002fc60000000000 */
[----:B------:R-:W-:Y:S02]  /*01e0*/  IMAD.IADD R9, R8, 0x1, R9 ;  /* 0x0000000108097824 */ /* 0x000fe400078e0209 */
[----:B------:R-:W-:-:S03]  /*01f0*/  IMAD.IADD R11, R6, 0x1, R11 ;  /* 0x00000001060b7824 */ /* 0x000fc600078e020b */
[----:B------:R-:W0:Y:S04]  /*0200*/  SHFL.UP PT, R10, R9, 0x4, RZ ;  /* 0x04800000090a7989 */ /* 0x000e2800000e00ff */
[----:B------:R-:W1:Y:S01]  /*0210*/  SHFL.UP PT, R12, R11, 0x2, RZ ;  /* 0x044000000b0c7989 */ /* 0x000e6200000e00ff */
        /* <DEDUP_REMOVED lines=14> */
[----:B------:R-:W-:Y:S01]  /*0300*/  IMAD.IADD R10, R9, 0x1, R8 ;  /* 0x00000001090a7824 */ /* 0x000fe200078e0208 */
[----:B------:R-:W-:-:S03]  /*0310*/  LEA R8, R5, UR4, 0x2 ;  /* 0x0000000405087c11 */ /* 0x000fc6000f8e10ff */
[----:B------:R-:W-:Y:S02]  /*0320*/  IMAD.IADD R11, R10, 0x1, -R7 ;  /* 0x000000010a0b7824 */ /* 0x000fe400078e0a07 */
[----:B------:R-:W-:Y:S01]  /*0330*/  IMAD.IADD R14, R13, 0x1, R14 ;  /* 0x000000010d0e7824 */ /* 0x000fe200078e020e */
[----:B------:R-:W-:Y:S04]  /*0340*/  SHFL.IDX PT, R7, R10, 0x1f, 0x1f ;  /* 0x03e01f000a077f89 */ /* 0x000fe800000e0000 */
[----:B------:R-:W-:Y:S04]  /*0350*/  STS [R8], R11 ;  /* 0x0000000b08007388 */ /* 0x000fe80000000800 */
[----:B------:R-:W0:Y:S02]  /*0360*/  SHFL.UP PT, R12, R14, 0x10, RZ ;  /* 0x060000000e0c7989 */ /* 0x000e2400000e00ff */
[----:B0-----:R-:W-:-:S05]  /*0370*/  SEL R11, R12, RZ, P4 ;  /* 0x000000ff0c0b7207 */ /* 0x001fca0002000000 */
[----:B------:R-:W-:-:S05]  /*0380*/  IMAD.IADD R10, R14, 0x1, R11 ;  /* 0x000000010e0a7824 */ /* 0x000fca00078e020b */
[----:B------:R-:W-:Y:S01]  /*0390*/  IADD3 R11, PT, PT, R10, R7, -R6 ;  /* 0x000000070a0b7210 */ /* 0x000fe20007ffe806 */
[----:B------:R-:W-:Y:S01]  /*03a0*/  NOP ;  /* 0x0000000000007918 */ /* 0x000fe20000000000 */
[----:B------:R-:W-:Y:S01]  /*03b0*/  NOP ;  /* 0x0000000000007918 */ /* 0x000fe20000000000 */
[----:B------:R-:W-:Y:S01]  /*03c0*/  NOP ;  /* 0x0000000000007918 */ /* 0x000fe20000000000 */
[----:B------:R-:W-:Y:S01]  /*03d0*/  NOP ;  /* 0x0000000000007918 */ /* 0x000fe20000000000 */
[----:B------:R-:W-:Y:S01]  /*03e0*/  NOP ;  /* 0x0000000000007918 */ /* 0x000fe20000000000 */
[----:B------:R-:W-:Y:S01]  /*03f0*/  NOP ;  /* 0x0000000000007918 */ /* 0x000fe20000000000 */
[----:B------:R-:W2:Y:S04]  /*0400*/  LDG.E R9, desc[UR6][R2.64+0x100] ;  /* 0x0001000602097981 */ /* 0x000ea8000c1e1900 */
[----:B------:R-:W-:Y:S01]  /*0410*/  STS [R8+0x80], R11 ;  /* 0x0000800b08007388 */ /* 0x000fe20000000800 */
[----:B------:R-:W-:Y:S01]  /*0420*/  NOP ;  /* 0x0000000000007918 */ /* 0x000fe20000000000 */
[----:B------:R-:W-:Y:S01]  /*0430*/  NOP ;  /* 0x0000000000007918 */ /* 0x000fe20000000000 */
[----:B------:R-:W-:Y:S01]  /*0440*/  NOP ;  /* 0x0000000000007918 */ /* 0x000fe20000000000 */
[----:B------:R-:W-:Y:S01]  /*0450*/  NOP ;  /* 0x0000000000007918 */ /* 0x000fe20000000000 */
[----:B------:R-:W-:Y:S01]  /*0460*/  NOP ;  /* 0x0000000000007918 */ /* 0x000fe20000000000 */
[----:B------:R-:W-:Y:S01]  /*0470*/  NOP ;  /* 0x0000000000007918 */ /* 0x000fe20000000000 */
[----:B------:R-:W3:Y:S04]  /*0480*/  LDG.E R6, desc[UR6][R2.64+0x180] ;  /* 0x0001800602067981 */ /* 0x000ee8000c1e1900 */
[----:B------:R-:W-:Y:S04]  /*0490*/  SHFL.IDX PT, R10, R10, 0x1f, 0x1f ;  /* 0x03e01f000a0a7f89 */ /* 0x000fe800000e0000 */
[----:B--2---:R-:W0:Y:S02]  /*04a0*/  SHFL.UP PT, R12, R9, 0x1, RZ ;  /* 0x04200000090c7989 */ /* 0x004e2400000e00ff */
[----:B0-----:R-:W-:-:S05]  /*04b0*/  SEL R12, R12, RZ, P0 ;  /* 0x000000ff0c0c7207 */ /* 0x001fca0000000000 */
[----:B------:R-:W-:-:S05]  /*04c0*/  IMAD.IADD R12, R9, 0x1, R12 ;  /* 0x00000001090c7824 */ /* 0x000fca00078e020c */
[----:B------:R-:W0:Y:S04]  /*04d0*/  SHFL.UP PT, R11, R12, 0x2, RZ ;  /* 0x044000000c0b7989 */ /* 0x000e2800000e00ff */
[----:B---3--:R-:W1:Y:S01]  /*04e0*/  SHFL.UP PT, R14, R6, 0x1, RZ ;  /* 0x04200000060e7989 */ /* 0x008e6200000e00ff */
[----:B0-----:R-:W-:-:S05]  /*04f0*/  SEL R11, R11, RZ, P1 ;  /* 0x000000ff0b0b7207 */ /* 0x001fca0000800000 */
[----:B------:R-:W-:Y:S01]  /*0500*/  IMAD.IADD R11, R12, 0x1, R11 ;  /* 0x000000010c0b7824 */ /* 0x000fe200078e020b */
[----:B-1----:R-:W-:-:S04]  /*0510*/  SEL R15, R14, RZ, P0 ;  /* 0x000000ff0e0f7207 */ /* 0x002fc80000000000 */
[----:B------:R-:W0:Y:S01]  /*0520*/  SHFL.UP PT, R13, R11, 0x4, RZ ;  /* 0x048000000b0d7989 */ /* 0x000e2200000e00ff */
[----:B------:R-:W-:-:S05]  /*0530*/  IADD3 R15, PT, PT, R6, R15, RZ ;  /* 0x0000000f060f7210 */ /* 0x000fca0007ffe0ff */
[----:B------:R-:W1:Y:S01]  /*0540*/  SHFL.UP PT, R16, R15, 0x2, RZ ;  /* 0x044000000f107989 */ /* 0x000e6200000e00ff */
[----:B0-----:R-:W-:-:S05]  /*0550*/  SEL R14, R13, RZ, P2 ;  /* 0x000000ff0d0e7207 */ /* 0x001fca0001000000 */
[----:B------:R-:W-:Y:S01]  /*0560*/  IMAD.IADD R14, R11, 0x1, R14 ;  /* 0x000000010b0e7824 */ /* 0x000fe200078e020e */
[----:B-1----:R-:W-:-:S04]  /*0570*/  SEL R16, R16, RZ, P1 ;  /* 0x000000ff10107207 */ /* 0x002fc80000800000 */
[----:B------:R-:W0:Y:S01]  /*0580*/  SHFL.UP PT, R13, R14, 0x8, RZ ;  /* 0x050000000e0d7989 */ /* 0x000e2200000e00ff */
[----:B------:R-:W-:-:S05]  /*0590*/  IMAD.IADD R16, R15, 0x1, R16 ;  /* 0x000000010f107824 */ /* 0x000fca00078e0210 */
        /* <DEDUP_REMOVED lines=8> */
[----:B------:R-:W-:Y:S02]  /*0620*/  IMAD.IADD R11, R13, 0x1, R12 ;  /* 0x000000010d0b7824 */ /* 0x000fe400078e020c */
[----:B------:R-:W-:Y:S01]  /*0630*/  IMAD.IADD R12, R7, 0x1, R10 ;  /* 0x00000001070c7824 */ /* 0x000fe200078e020a */
[----:B-1----:R-:W-:Y:S02]  /*0640*/  SEL R7, R14, RZ, P3 ;  /* 0x000000ff0e077207 */ /* 0x002fe40001800000 */
[----:B------:R-:W0:Y:S02]  /*0650*/  SHFL.IDX PT, R15, R11, 0x1f, 0x1f ;  /* 0x03e01f000b0f7f89 */ /* 0x000e2400000e0000 */
[----:B------:R-:W-:Y:S01]  /*0660*/  IADD3 R17, PT, PT, R11, R12, -R9 ;  /* 0x0000000c0b117210 */ /* 0x000fe20007ffe809 */
[----:B------:R-:W-:-:S04]  /*0670*/  IMAD.IADD R13, R18, 0x1, R7 ;  /* 0x00000001120d7824 */ /* 0x000fc800078e0207 */
[----:B------:R-:W-:Y:S04]  /*0680*/  STS [R8+0x100], R17 ;  /* 0x0001001108007388 */ /* 0x000fe80000000800 */
[----:B------:R-:W1:Y:S01]  /*0690*/  SHFL.UP PT, R7, R13, 0x10, RZ ;  /* 0x060000000d077989 */ /* 0x000e6200000e00ff */
[----:B0-----:R-:W-:Y:S01]  /*06a0*/  IMAD.IADD R9, R12, 0x1, R15 ;  /* 0x000000010c097824 */ /* 0x001fe200078e020f */
[----:B-1----:R-:W-:Y:S01]  /*06b0*/  SEL R10, R7, RZ, P4 ;  /* 0x000000ff070a7207 */ /* 0x002fe20002000000 */
[----:B------:R-:W-:Y:S01]  /*06c0*/  NOP ;  /* 0x0000000000007918 */ /* 0x000fe20000000000 */
[----:B------:R-:W-:Y:S01]  /*06d0*/  NOP ;  /* 0x0000000000007918 */ /* 0x000fe20000000000 */
[----:B------:R-:W-:Y:S01]  /*06e0*/  NOP ;  /* 0x0000000000007918 */ /* 0x000fe20000000000 */
[----:B------:R-:W-:Y:S01]  /*06f0*/  NOP ;  /* 0x0000000000007918 */ /* 0x000fe20000000000 */
[----:B------:R-:W-:Y:S01]  /*0700*/  NOP ;  /* 0x0000000000007918 */ /* 0x000fe20000000000 */
[----:B------:R-:W-:Y:S01]  /*0710*/  NOP ;  /* 0x0000000000007918 */ /* 0x000fe20000000000 */
[----:B------:R-:W2:Y:S01]  /*0720*/  LDG.E R7, desc[UR6][R2.64+0x200] ;  /* 0x0002000602077981 */ /* 0x000ea2000c1e1900 */
[----:B------:R-:W-:-:S05]  /*0730*/  IMAD.IADD R10, R13, 0x1, R10 ;  /* 0x000000010d0a7824 */ /* 0x000fca00078e020a */
[----:B------:R-:W-:-:S05]  /*0740*/  IADD3 R11, PT, PT, R10, R9, -R6 ;  /* 0x000000090a0b7210 */ /* 0x000fca0007ffe806 */
        /* <DEDUP_REMOVED lines=15> */
[----:B------:R-:W-:-:S05]  /*0840*/  IMAD.IADD R11, R12, 0x1, R11 ;  /* 0x000000010c0b7824 */ /* 0x000fca00078e020b */
[----:B------:R-:W0:Y:S01]  /*0850*/  SHFL.UP PT, R13, R11, 0x4, RZ ;  /* 0x048000000b0d7989 */ /* 0x000e2200000e00ff */
[----:B-1----:R-:W-:-:S04]  /*0860*/  SEL R15, R14, RZ, P0 ;  /* 0x000000ff0e0f7207 */ /* 0x002fc80000000000 */
[----:B------:R-:W-:-:S05]  /*0870*/  IADD3 R15, PT, PT, R6, R15, RZ ;  /* 0x0000000f060f7210 */ /* 0x000fca0007ffe0ff */
[----:B------:R-:W1:Y:S01]  /*0880*/  SHFL.UP PT, R16, R15, 0x2, RZ ;  /* 0x044000000f107989 */ /* 0x000e6200000e00ff */
[----:B0-----:R-:W-:-:S05]  /*0890*/  SEL R14, R13, RZ, P2 ;  /* 0x000000ff0d0e7207 */ /* 0x001fca0001000000 */
[----:B------:R-:W-:-:S05]  /*08a0*/  IMAD.IADD R14, R11, 0x1, R14 ;  /* 0x000000010b0e7824 */ /* 0x000fca00078e020e */
[----:B------:R-:W0:Y:S01]  /*08b0*/  SHFL.UP PT, R13, R14, 0x8, RZ ;  /* 0x050000000e0d7989 */ /* 0x000e2200000e00ff */
[----:B-1----:R-:W-:-:S05]  /*08c0*/  SEL R16, R16, RZ, P1 ;  /* 0x000000ff10107207 */ /* 0x002fca0000800000 */
[----:B------:R-:W-:-:S05]  /*08d0*/  IMAD.IADD R16, R15, 0x1, R16 ;  /* 0x000000010f107824 */ /* 0x000fca00078e0210 */
[----:B------:R-:W1:Y:S01]  /*08e0*/  SHFL.UP PT, R12, R16, 0x4, RZ ;  /* 0x04800000100c7989 */ /* 0x000e6200000e00ff */
[----:B0-----:R-:W-:-:S05]  /*08f0*/  SEL R13, R13, RZ, P3 ;  /* 0x000000ff0d0d7207 */ /* 0x001fca0001800000 */
[----:B------:R-:W-:-:S05]  /*0900*/  IMAD.IADD R13, R14, 0x1, R13 ;  /* 0x000000010e0d7824 */ /* 0x000fca00078e020d */
[----:B------:R-:W0:Y:S01]  /*0910*/  SHFL.UP PT, R11, R13, 0x10, RZ ;  /* 0x060000000d0b7989 */ /* 0x000e2200000e00ff */
[----:B-1----:R-:W-:Y:S01]  /*0920*/  SEL R15, R12, RZ, P2 ;  /* 0x000000ff0c0f7207 */ /* 0x002fe20001000000 */
[----:B------:R-:W-:-:S04]  /*0930*/  IMAD.IADD R12, R9, 0x1, R10 ;  /* 0x00000001090c7824 */ /* 0x000fc800078e020a */
[----:B------:R-:W-:-:S05]  /*0940*/  IMAD.IADD R15, R16, 0x1, R15 ;  /* 0x00000001100f7824 */ /* 0x000fca00078e020f */
[----:B------:R-:W1:Y:S01]  /*0950*/  SHFL.UP PT, R17, R15, 0x8, RZ ;  /* 0x050000000f117989 */ /* 0x000e6200000e00ff */
[----:B0-----:R-:W-:-:S05]  /*0960*/  SEL R14, R11, RZ, P4 ;  /* 0x000000ff0b0e7207 */ /* 0x001fca0002000000 */
[----:B------:R-:W-:-:S05]  /*0970*/  IMAD.IADD R14, R13, 0x1, R14 ;  /* 0x000000010d0e7824 */ /* 0x000fca00078e020e */
[----:B------:R-:W-:Y:S01]  /*0980*/  IADD3 R11, PT, PT, R14, R12, -R7 ;  /* 0x0000000c0e0b7210 */ /* 0x000fe20007ffe807 */
[----:B------:R-:W0:Y:S01]  /*0990*/  SHFL.IDX PT, R9, R14, 0x1f, 0x1f ;  /* 0x03e01f000e097f89 */ /* 0x000e2200000e0000 */
[----:B-1----:R-:W-:-:S03]  /*09a0*/  SEL R16, R17, RZ, P3 ;  /* 0x000000ff11107207 */ /* 0x002fc60001800000 */
[----:B------:R-:W-:Y:S02]  /*09b0*/  STS [R8+0x200], R11 ;  /* 0x0002000b08007388 */ /* 0x000fe40000000800 */
[----:B------:R-:W-:-:S05]  /*09c0*/  IMAD.IADD R16, R15, 0x1, R16 ;  /* 0x000000010f107824 */ /* 0x000fca00078e0210 */
[----:B------:R-:W1:Y:S01]  /*09d0*/  SHFL.UP PT, R10, R16, 0x10, RZ ;  /* 0x06000000100a7989 */ /* 0x000e6200000e00ff */
[----:B0-----:R-:W-:Y:S01]  /*09e0*/  IMAD.IADD R9, R12, 0x1, R9 ;  /* 0x000000010c097824 */ /* 0x001fe200078e0209 */
[----:B-1----:R-:W-:-:S05]  /*09f0*/  SEL R11, R10, RZ, P4 ;  /* 0x000000ff0a0b7207 */ /* 0x002fca0002000000 */
        /* <DEDUP_REMOVED lines=23> */
[----:B0-----:R-:W-:-:S04]  /*0b70*/  SEL R11, R11, RZ, P1 ;  /* 0x000000ff0b0b7207 */ /* 0x001fc80000800000 */
[----:B------:R-:W-:Y:S02]  /*0b80*/  IADD3 R11, PT, PT, R6, R11, RZ ;  /* 0x0000000b060b7210 */ /* 0x000fe40007ffe0ff */
[----:B-1----:R-:W-:-:S03]  /*0b90*/  SEL R13, R13, RZ, P0 ;  /* 0x000000ff0d0d7207 */ /* 0x002fc60000000000 */
[----:B------:R-:W0:Y:S01]  /*0ba0*/  SHFL.UP PT, R12, R11, 0x4, RZ ;  /* 0x048000000b0c7989 */ /* 0x000e2200000e00ff */
[----:B------:R-:W-:Y:S01]  /*0bb0*/  ISETP.NE.AND P0, PT, R5, RZ, PT ;  /* 0x000000ff0500720c */ /* 0x000fe20003f05270 */
        /* <DEDUP_REMOVED lines=30> */
[----:B------:R-:W0:Y:S01]  /*0da0*/  SHFL.IDX PT, R2, R3, 0x1f, 0x1f ;  /* 0x03e01f0003027f89 */ /* 0x000e2200000e0000 */
[----:B------:R-:W-:Y:S01]  /*0db0*/  NOP ;  /* 0x0000000000007918 */ /* 0x000fe20000000000 */
[----:B------:R-:W-:Y:S01]  /*0dc0*/  NOP ;  /* 0x0000000000007918 */ /* 0x000fe20000000000 */
[----:B------:R-:W-:Y:S01]  /*0dd0*/  NOP ;  /* 0x0000000000007918 */ /* 0x000fe20000000000 */
[----:B------:R1:W-:Y:S01]  /*0de0*/  STS [R8+0x380], R9 ;  /* 0x0003800908007388 */ /* 0x0003e20000000800 */
[----:B0-----:R-:W-:Y:S01]  /*0df0*/  IADD3 R13, PT, PT, R13, R2, RZ ;  /* 0x000000020d0d7210 */ /* 0x001fe20007ffe0ff */
[----:B-1----:R-:W-:Y:S06]  /*0e00*/  @P0 BRA `(.L_x_0) ;  /* 0x00000000004c0947 */ /* 0x002fec0003800000 */
[----:B------:R-:W0:Y:S01]  /*0e10*/  LDC.64 R2, c[0x0][0x398] ;  /* 0x0000e600ff027b82 */ /* 0x000e220000000a00 */
[----:B------:R-:W-:Y:S01]  /*0e20*/  BSSY B0, `(.L_x_1) ;  /* 0x0000005000007945 */ /* 0x000fe20003800000 */
.L_x_2:
[----:B------:R-:W-:Y:S05]  /*0e30*/  YIELD ;  /* 0x0000000000007946 */ /* 0x000fea0003800000 */
[----:B0-----:R-:W2:Y:S02]  /*0e40*/  ATOMG.E.OR.STRONG.GPU PT, R5, desc[UR6][R2.64], RZ ;  /* 0x800000ff020579a8 */ /* 0x001ea4000b1ef106 */
[----:B--2---:R-:W-:-:S13]  /*0e50*/  ISETP.NE.AND P0, PT, R5, R4, PT ;  /* 0x000000040500720c */ /* 0x004fda0003f05270 */
[----:B------:R-:W-:Y:S05]  /*0e60*/  @P0 BRA `(.L_x_2) ;  /* 0xfffffffc00f00947 */ /* 0x000fea000383ffff */
[----:B------:R-:W-:Y:S05]  /*0e70*/  BSYNC B0 ;  /* 0x0000000000007941 */ /* 0x000fea0003800000 */
.L_x_1:
[----:B------:R-:W0:Y:S01]  /*0e80*/  LDC.64 R4, c[0x0][0x3a0] ;  /* 0x0000e800ff047b82 */ /* 0x000e220000000a00 */
[----:B------:R-:W-:Y:S01]  /*0e90*/  IMAD.MOV.U32 R7, RZ, RZ, 0x1 ;  /* 0x00000001ff077424 */ /* 0x000fe200078e00ff */
[----:B------:R-:W-:Y:S06]  /*0ea0*/  MEMBAR.SC.GPU ;  /* 0x0000000000007992 */ /* 0x000fec0000002000 */
[----:B------:R-:W-:-:S00]  /*0eb0*/  ERRBAR ;  /* 0x00000000000079ab */ /* 0x000fc00000000000 */
[----:B------:R-:W-:Y:S06]  /*0ec0*/  CGAERRBAR ;  /* 0x00000000000075ab */ /* 0x000fec0000000000 */
[----:B------:R-:W-:Y:S04]  /*0ed0*/  CCTL.IVALL ;  /* 0x00000000ff00798f */ /* 0x000fe80002000000 */
[----:B0-----:R0:W5:Y:S01]  /*0ee0*/  ATOMG.E.ADD.STRONG.GPU PT, R4, desc[UR6][R4.64], R13 ;  /* 0x8000000d040479a8 */ /* 0x00116200081ef106 */
[----:B------:R-:W-:Y:S06]  /*0ef0*/  MEMBAR.SC.GPU ;  /* 0x0000000000007992 */ /* 0x000fec0000002000 */
[----:B------:R-:W-:-:S00]  /*0f00*/  ERRBAR ;  /* 0x00000000000079ab */ /* 0x000fc00000000000 */
[----:B------:R-:W-:Y:S06]  /*0f10*/  CGAERRBAR ;  /* 0x00000000000075ab */ /* 0x000fec0000000000 */
[----:B------:R-:W-:Y:S04]  /*0f20*/  CCTL.IVALL ;  /* 0x00000000ff00798f */ /* 0x000fe80002000000 */
[----:B------:R0:W5:Y:S02]  /*0f30*/  ATOMG.E.ADD.STRONG.GPU PT, RZ, desc[UR6][R2.64], R7 ;  /* 0x8000000702ff79a8 */ /* 0x00016400081ef106 */
.L_x_0:
[----:B------:R-:W-:Y:S05]  /*0f40*/  WARPSYNC.ALL ;  /* 0x0000000000007948 */ /* 0x000fea0003800000 */
[----:B0-----:R-:W-:Y:S01]  /*0f50*/  LDS R5, [R8] ;  /* 0x0000000008057984 */ /* 0x001fe20000000800 */
[----:B------:R-:W0:Y:S03]  /*0f60*/  LDC.64 R2, c[0x0][0x390] ;  /* 0x0000e400ff027b82 */ /* 0x000e260000000a00 */
[----:B------:R-:W-:Y:S04]  /*0f70*/  LDS R7, [R8+0x80] ;  /* 0x0000800008077984 */ /* 0x000fe80000000800 */
[----:B------:R-:W-:Y:S04]  /*0f80*/  LDS R9, [R8+0x100] ;  /* 0x0001000008097984 */ /* 0x000fe80000000800 */
[----:B------:R-:W-:Y:S04]  /*0f90*/  LDS R11, [R8+0x180] ;  /* 0x00018000080b7984 */ /* 0x000fe80000000800 */
[----:B------:R-:W-:Y:S04]  /*0fa0*/  LDS R13, [R8+0x200] ;  /* 0x00020000080d7984 */ /* 0x000fe80000000800 */
[----:B------:R-:W-:Y:S04]  /*0fb0*/  LDS R15, [R8+0x280] ;  /* 0x00028000080f7984 */ /* 0x000fe80000000800 */
[----:B------:R-:W-:Y:S01]  /*0fc0*/  LDS R17, [R8+0x300] ;  /* 0x0003000008117984 */ /* 0x000fe20000000800 */
[----:B0-----:R-:W-:-:S03]  /*0fd0*/  IMAD.WIDE R2, R0, 0x4, R2 ;  /* 0x0000000400027825 */ /* 0x001fc600078e0202 */
[----:B------:R-:W-:Y:S04]  /*0fe0*/  LDS R19, [R8+0x380] ;  /* 0x0003800008137984 */ /* 0x000fe80000000800 */
[----:B-----5:R-:W0:Y:S02]  /*0ff0*/  SHFL.IDX PT, R4, R4, RZ, 0x1f ;  /* 0x00001fff04047589 */ /* 0x020e2400000e0000 */
[C---:B0-----:R-:W-:Y:S02]  /*1000*/  IMAD.IADD R5, R4.reuse, 0x1, R5 ;  /* 0x0000000104057824 */ /* 0x041fe400078e0205 */
[C---:B------:R-:W-:Y:S02]  /*1010*/  IMAD.IADD R7, R4.reuse, 0x1, R7 ;  /* 0x0000000104077824 */ /* 0x040fe400078e0207 */
[C---:B------:R-:W-:Y:S01]  /*1020*/  IMAD.IADD R9, R4.reuse, 0x1, R9 ;  /* 0x0000000104097824 */ /* 0x040fe200078e0209 */
[----:B------:R-:W-:Y:S01]  /*1030*/  STG.E desc[UR6][R2.64], R5 ;  /* 0x0000000502007986 */ /* 0x000fe2000c101906 */
[----:B------:R-:W-:-:S02]  /*1040*/  IMAD.IADD R11, R4, 0x1, R11 ;  /* 0x00000001040b7824 */ /* 0x000fc400078e020b */
[C---:B------:R-:W-:Y:S01]  /*1050*/  IMAD.IADD R13, R4.reuse, 0x1, R13 ;  /* 0x00000001040d7824 */ /* 0x040fe200078e020d */
[----:B------:R-:W-:Y:S01]  /*1060*/  STG.E desc[UR6][R2.64+0x80], R7 ;  /* 0x0000800702007986 */ /* 0x000fe2000c101906 */
[C---:B------:R-:W-:Y:S02]  /*1070*/  IMAD.IADD R15, R4.reuse, 0x1, R15 ;  /* 0x00000001040f7824 */ /* 0x040fe400078e020f */
[C---:B------:R-:W-:Y:S01]  /*1080*/  IMAD.IADD R17, R4.reuse, 0x1, R17 ;  /* 0x0000000104117824 */ /* 0x040fe200078e0211 */
[----:B------:R-:W-:Y:S01]  /*1090*/  STG.E desc[UR6][R2.64+0x100], R9 ;  /* 0x0001000902007986 */ /* 0x000fe2000c101906 */
[----:B------:R-:W-:-:S03]  /*10a0*/  IMAD.IADD R19, R4, 0x1, R19 ;  /* 0x0000000104137824 */ /* 0x000fc600078e0213 */
[----:B------:R-:W-:Y:S04]  /*10b0*/  STG.E desc[UR6][R2.64+0x180], R11 ;  /* 0x0001800b02007986 */ /* 0x000fe8000c101906 */
[----:B------:R-:W-:Y:S04]  /*10c0*/  STG.E desc[UR6][R2.64+0x200], R13 ;  /* 0x0002000d02007986 */ /* 0x000fe8000c101906 */
[----:B------:R-:W-:Y:S04]  /*10d0*/  STG.E desc[UR6][R2.64+0x280], R15 ;  /* 0x0002800f02007986 */ /* 0x000fe8000c101906 */
[----:B------:R-:W-:Y:S04]  /*10e0*/  STG.E desc[UR6][R2.64+0x300], R17 ;  /* 0x0003001102007986 */ /* 0x000fe8000c101906 */
[----:B------:R-:W-:Y:S01]  /*10f0*/  STG.E desc[UR6][R2.64+0x380], R19 ;  /* 0x0003801302007986 */ /* 0x000fe2000c101906 */
[----:B------:R-:W-:Y:S05]  /*1100*/  EXIT ;  /* 0x000000000000794d */ /* 0x000fea0003800000 */
.L_x_3:
[----:B------:R-:W-:-:S00]  /*1110*/  BRA `(.L_x_3) ;  /* 0xfffffffc00fc7947 */ /* 0x000fc0000383ffff */
[----:B------:R-:W-:-:S00]  /*1120*/  NOP ;  /* 0x0000000000007918 */ /* 0x000fc00000000000 */
        /* <DEDUP_REMOVED lines=13> */
.L_x_7:


//--------------------- .text.blockCount          --------------------------
	.section	.text.blockCount,"ax",@progbits
	.align	128
        .global         blockCount
        .type           blockCount,@function
        .size           blockCount,(.L_x_8 - blockCount)
        .other          blockCount,@"STO_CUDA_ENTRY STV_DEFAULT"
blockCount:
.text.blockCount:
[----:B------:R-:W-:Y:S01]  /*0000*/  LDC R1, c[0x0][0x37c] ;  /* 0x0000df00ff017b82 */ /* 0x000fe20000000800 */
[----:B------:R-:W0:Y:S07]  /*0010*/  S2R R6, SR_TID.X ;  /* 0x0000000000067919 */ /* 0x000e2e0000002100 */
[----:B------:R-:W1:Y:S01]  /*0020*/  S2UR UR6, SR_CTAID.X ;  /* 0x00000000000679c3 */ /* 0x000e620000002500 */
[----:B------:R-:W-:Y:S01]  /*0030*/  UMOV UR4, 0x400 ;  /* 0x0000040000047882 */ /* 0x000fe20000000000 */
[----:B------:R-:W2:Y:S01]  /*0040*/  LDCU.64 UR8, c[0x0][0x358] ;  /* 0x00006b00ff0877ac */ /* 0x000ea20008000a00 */
[----:B------:R-:W-:Y:S05]  /*0050*/  BSSY.RECONVERGENT B0, `(.L_x_4) ;  /* 0x0000016000007945 */ /* 0x000fea0003800200 */
[----:B------:R-:W1:Y:S08]  /*0060*/  LDC R3, c[0x0][0x360] ;  /* 0x0000d800ff037b82 */ /* 0x000e700000000800 */
[----:B------:R-:W3:Y:S08]  /*0070*/  LDC.64 R8, c[0x0][0x388] ;  /* 0x0000e200ff087b82 */ /* 0x000ef00000000a00 */
[----:B------:R-:W4:Y:S01]  /*0080*/  S2UR UR5, SR_CgaCtaId ;  /* 0x00000000000579c3 */ /* 0x000f220000008800 */
[----:B0-----:R-:W-:Y:S01]  /*0090*/  ISETP.GT.U32.AND P1, PT, R6, 0xff, PT ;  /* 0x000000ff0600780c */ /* 0x001fe20003f24070 */
[----:B-1----:R-:W-:-:S05]  /*00a0*/  IMAD R3, R3, UR6, R6 ;  /* 0x0000000603037c24 */ /* 0x002fca000f8e0206 */
[----:B---3--:R-:W-:-:S04]  /*00b0*/  ISETP.GE.U32.AND P0, PT, R3, R8, PT ;  /* 0x000000080300720c */ /* 0x008fc80003f06070 */
[----:B------:R-:W-:Y:S01]  /*00c0*/  ISETP.GE.U32.AND.EX P0, PT, RZ, R9, PT, P0 ;  /* 0x00000009ff00720c */ /* 0x000fe20003f06100 */
[----:B----4-:R-:W-:-:S06]  /*00d0*/  ULEA UR4, UR5, UR4, 0x18 ;  /* 0x0000000405047291 */ /* 0x010fcc000f8ec0ff */
[----:B------:R-:W-:-:S05]  /*00e0*/  LEA R0, R6, UR4, 0x2 ;  /* 0x0000000406007c11 */ /* 0x000fca000f8e10ff */
[----:B------:R0:W-:Y:S01]  /*00f0*/  @!P1 STS [R0], RZ ;  /* 0x000000ff00009388 */ /* 0x0001e20000000800 */
[----:B------:R-:W-:Y:S06]  /*0100*/  BAR.SYNC.DEFER_BLOCKING 0x0 ;  /* 0x0000000000007b1d */ /* 0x000fec0000010000 */
[----:B--2---:R-:W-:Y:S05]  /*0110*/  @P0 BRA `(.L_x_5) ;  /* 0x0000000000240947 */ /* 0x004fea0003800000 */
[----:B------:R-:W1:Y:S01]  /*0120*/  LDCU.64 UR10, c[0x0][0x380] ;  /* 0x00007000ff0a77ac */ /* 0x000e620008000a00 */
[----:B------:R-:W2:Y:S01]  /*0130*/  LDCU UR5, c[0x0][0x398] ;  /* 0x00007300ff0577ac */ /* 0x000ea20008000800 */
[----:B-1----:R-:W-:-:S04]  /*0140*/  LEA R2, P0, R3, UR10, 0x3 ;  /* 0x0000000a03027c11 */ /* 0x002fc8000f8018ff */
[----:B------:R-:W-:-:S06]  /*0150*/  LEA.HI.X R3, R3, UR11, RZ, 0x3, P0 ;  /* 0x0000000b03037c11 */ /* 0x000fcc00080f1cff */
[----:B------:R-:W2:Y:S02]  /*0160*/  LDG.E.64 R2, desc[UR8][R2.64] ;  /* 0x0000000802027981 */ /* 0x000ea4000c1e1b00 */
[----:B--2---:R-:W-:-:S05]  /*0170*/  SHF.R.U64 R4, R2, UR5, R3 ;  /* 0x0000000502047c19 */ /* 0x004fca0008001203 */
[----:B------:R-:W-:-:S05]  /*0180*/  IMAD.SHL.U32 R4, R4, 0x4, RZ ;  /* 0x0000000404047824 */ /* 0x000fca00078e00ff */
[----:B------:R-:W-:-:S05]  /*0190*/  LOP3.LUT R4, R4, 0x3fc, RZ, 0xc0, !PT ;  /* 0x000003fc04047812 */ /* 0x000fca00078ec0ff */
[----:B------:R1:W-:Y:S02]  /*01a0*/  ATOMS.POPC.INC.32 RZ, [R4+UR4] ;  /* 0x0000000004ff7f8c */ /* 0x0003e4000d800004 */
.L_x_5:
[----:B------:R-:W-:Y:S05]  /*01b0*/  BSYNC.RECONVERGENT B0 ;  /* 0x0000000000007941 */ /* 0x000fea0003800200 */
.L_x_4:
[----:B------:R-:W-:Y:S06]  /*01c0*/  BAR.SYNC.DEFER_BLOCKING 0x0 ;  /* 0x0000000000007b1d */ /* 0x000fec0000010000 */
[----:B------:R-:W-:Y:S05]  /*01d0*/  @P1 EXIT ;  /* 0x000000000000194d */ /* 0x000fea0003800000 */
[----:B------:R-:W2:Y:S01]  /*01e0*/  LDS R7, [R0] ;  /* 0x0000000000077984 */ /* 0x000ea20000000800 */
[----:B------:R-:W3:Y:S01]  /*01f0*/  LDC.64 R2, c[0x0][0x390] ;  /* 0x0000e400ff027b82 */ /* 0x000ee20000000a00 */
[----:B-1----:R-:W-:-:S05]  /*0200*/  VIADD R4, R8, 0x3ff ;  /* 0x000003ff08047836 */ /* 0x002fca0000000000 */
[----:B------:R-:W-:-:S04]  /*0210*/  SHF.R.S32.HI R5, RZ, 0x1f, R4 ;  /* 0x0000001fff057819 */ /* 0x000fc80000011404 */
[----:B------:R-:W-:-:S04]  /*0220*/  LEA.HI R5, R5, R4, RZ, 0xa ;  /* 0x0000000405057211 */ /* 0x000fc800078f50ff */
[----:B------:R-:W-:-:S05]  /*0230*/  SHF.R.S32.HI R5, RZ, 0xa, R5 ;  /* 0x0000000aff057819 */ /* 0x000fca0000011405 */
[----:B------:R-:W-:-:S04]  /*0240*/  IMAD R5, R5, R6, UR6 ;  /* 0x0000000605057e24 */ /* 0x000fc8000f8e0206 */
[----:B---3--:R-:W-:-:S05]  /*0250*/  IMAD.WIDE R2, R5, 0x4, R2 ;  /* 0x0000000405027825 */ /* 0x008fca00078e0202 */
[----:B--2---:R-:W-:Y:S01]  /*0260*/  STG.E desc[UR8][R2.64], R7 ;  /* 0x0000000702007986 */ /* 0x004fe2000c101908 */
[----:B------:R-:W-:Y:S05]  /*0270*/  EXIT ;  /* 0x000000000000794d */ /* 0x000fea0003800000 */
.L_x_6:
        /* <DEDUP_REMOVED lines=16> */
.L_x_8:


//--------------------- .nv.shared.prefixSumExclusive --------------------------
	.section	.nv.shared.prefixSumExclusive,"aw",@nobits
	.sectionflags	@""
	.align	4
.nv.shared.prefixSumExclusive:
	.zero		2048


//--------------------- .nv.shared.reserved.0     --------------------------
	.section	.nv.shared.reserved.0,"aw",@nobits
	.weak		__nv_reservedSMEM_offset_0_alias
	.size		__nv_reservedSMEM_offset_0_alias, 0, 64
	.other		__nv_reservedSMEM_offset_0_alias,@"STO_CUDA_RESERVED_SHARED STV_DEFAULT"
__nv_reservedSMEM_offset_0_alias:
	.zero		0
	.zero		64


//--------------------- .nv.shared.blockCount     --------------------------
	.section	.nv.shared.blockCount,"aw",@nobits
	.sectionflags	@""
	.align	4
.nv.shared.blockCount:
	.zero		2048


//--------------------- .nv.constant0.prefixSumExclusive --------------------------
	.section	.nv.constant0.prefixSumExclusive,"a",@progbits
	.sectionflags	@""
	.align	4
.nv.constant0.prefixSumExclusive:
	.zero		936


//--------------------- .nv.constant0.blockCount  --------------------------
	.section	.nv.constant0.blockCount,"a",@progbits
	.sectionflags	@""
	.align	4
.nv.constant0.blockCount:
	.zero		924


//--------------------- SYMBOLS --------------------------

	.type		.nv.reservedSmem.offset0,@object
	.size		.nv.reservedSmem.offset0,0x4
	.type		.nv.reservedSmem.cap,@object
	.size		.nv.reservedSmem.cap,0x4
